//
// Generated by NVIDIA NVVM Compiler
//
// Compiler Build ID: CL-36424714
// Cuda compilation tools, release 13.0, V13.0.88
// Based on NVVM 20.0.0
//

.version 9.0
.target sm_100
.address_size 64

	// .globl	_Z19multiMatrixOnDevicePfS_S_iii
.extern .func __assertfail
(
	.param .b64 __assertfail_param_0,
	.param .b64 __assertfail_param_1,
	.param .b32 __assertfail_param_2,
	.param .b64 __assertfail_param_3,
	.param .b64 __assertfail_param_4
)
;
.global .align 1 .b8 __unnamed_1[83] = {118, 111, 105, 100, 32, 109, 97, 116, 114, 105, 120, 77, 117, 108, 116, 105, 112, 108, 121, 83, 104, 97, 114, 101, 100, 40, 102, 108, 111, 97, 116, 32, 42, 44, 32, 102, 108, 111, 97, 116, 32, 42, 44, 32, 102, 108, 111, 97, 116, 32, 42, 44, 32, 105, 110, 116, 44, 32, 105, 110, 116, 44, 32, 105, 110, 116, 44, 32, 105, 110, 116, 44, 32, 105, 110, 116, 44, 32, 105, 110, 116, 41};
// _ZZ20matrixMultiplySharedPfS_S_iiiiiiE4subA has been demoted
// _ZZ20matrixMultiplySharedPfS_S_iiiiiiE4subB has been demoted
.global .align 1 .b8 $str[25] = {98, 108, 111, 99, 107, 68, 105, 109, 46, 120, 32, 61, 61, 32, 66, 76, 79, 67, 75, 95, 83, 73, 90, 69};
.global .align 1 .b8 $str$1[27] = {47, 116, 109, 112, 47, 115, 97, 115, 115, 95, 99, 117, 95, 49, 106, 95, 105, 99, 102, 98, 113, 47, 107, 46, 99, 117};

.visible .entry _Z19multiMatrixOnDevicePfS_S_iii(
	.param .u64 .ptr .align 1 _Z19multiMatrixOnDevicePfS_S_iii_param_0,
	.param .u64 .ptr .align 1 _Z19multiMatrixOnDevicePfS_S_iii_param_1,
	.param .u64 .ptr .align 1 _Z19multiMatrixOnDevicePfS_S_iii_param_2,
	.param .u32 _Z19multiMatrixOnDevicePfS_S_iii_param_3,
	.param .u32 _Z19multiMatrixOnDevicePfS_S_iii_param_4,
	.param .u32 _Z19multiMatrixOnDevicePfS_S_iii_param_5
)
{
	.reg .pred 	%p<13>;
	.reg .b32 	%r<43>;
	.reg .b32 	%f<68>;
	.reg .b64 	%rd<53>;

	ld.param.u64 	%rd7, [_Z19multiMatrixOnDevicePfS_S_iii_param_0];
	ld.param.u64 	%rd8, [_Z19multiMatrixOnDevicePfS_S_iii_param_1];
	ld.param.u64 	%rd6, [_Z19multiMatrixOnDevicePfS_S_iii_param_2];
	ld.param.u32 	%r20, [_Z19multiMatrixOnDevicePfS_S_iii_param_3];
	ld.param.u32 	%r18, [_Z19multiMatrixOnDevicePfS_S_iii_param_4];
	ld.param.u32 	%r19, [_Z19multiMatrixOnDevicePfS_S_iii_param_5];
	cvta.to.global.u64 	%rd1, %rd8;
	cvta.to.global.u64 	%rd2, %rd7;
	mov.u32 	%r22, %tid.x;
	mov.u32 	%r23, %ntid.x;
	mov.u32 	%r24, %ctaid.x;
	mad.lo.s32 	%r1, %r23, %r24, %r22;
	mov.u32 	%r25, %tid.y;
	mov.u32 	%r26, %ntid.y;
	mov.u32 	%r27, %ctaid.y;
	mad.lo.s32 	%r28, %r26, %r27, %r25;
	setp.ge.s32 	%p1, %r1, %r19;
	setp.ge.s32 	%p2, %r28, %r20;
	or.pred  	%p3, %p1, %p2;
	@%p3 bra 	$L__BB0_14;
	setp.lt.s32 	%p4, %r18, 1;
	mov.f32 	%f67, 0f00000000;
	@%p4 bra 	$L__BB0_13;
	mul.lo.s32 	%r3, %r18, %r28;
	and.b32  	%r4, %r18, 7;
	setp.lt.u32 	%p5, %r18, 8;
	mov.f32 	%f67, 0f00000000;
	mov.b32 	%r41, 0;
	@%p5 bra 	$L__BB0_5;
	and.b32  	%r41, %r18, 2147483640;
	neg.s32 	%r39, %r41;
	shl.b32 	%r7, %r19, 3;
	mul.wide.u32 	%rd9, %r3, 4;
	add.s64 	%rd10, %rd9, %rd2;
	add.s64 	%rd52, %rd10, 16;
	mov.f32 	%f67, 0f00000000;
	mul.wide.s32 	%rd13, %r19, 4;
	mov.u32 	%r38, %r1;
$L__BB0_4:
	.pragma "nounroll";
	ld.global.f32 	%f17, [%rd52+-16];
	mul.wide.s32 	%rd11, %r38, 4;
	add.s64 	%rd12, %rd1, %rd11;
	ld.global.f32 	%f18, [%rd12];
	fma.rn.f32 	%f19, %f17, %f18, %f67;
	ld.global.f32 	%f20, [%rd52+-12];
	add.s64 	%rd14, %rd12, %rd13;
	ld.global.f32 	%f21, [%rd14];
	fma.rn.f32 	%f22, %f20, %f21, %f19;
	ld.global.f32 	%f23, [%rd52+-8];
	add.s64 	%rd15, %rd14, %rd13;
	ld.global.f32 	%f24, [%rd15];
	fma.rn.f32 	%f25, %f23, %f24, %f22;
	ld.global.f32 	%f26, [%rd52+-4];
	add.s64 	%rd16, %rd15, %rd13;
	ld.global.f32 	%f27, [%rd16];
	fma.rn.f32 	%f28, %f26, %f27, %f25;
	ld.global.f32 	%f29, [%rd52];
	add.s64 	%rd17, %rd16, %rd13;
	ld.global.f32 	%f30, [%rd17];
	fma.rn.f32 	%f31, %f29, %f30, %f28;
	ld.global.f32 	%f32, [%rd52+4];
	add.s64 	%rd18, %rd17, %rd13;
	ld.global.f32 	%f33, [%rd18];
	fma.rn.f32 	%f34, %f32, %f33, %f31;
	ld.global.f32 	%f35, [%rd52+8];
	add.s64 	%rd19, %rd18, %rd13;
	ld.global.f32 	%f36, [%rd19];
	fma.rn.f32 	%f37, %f35, %f36, %f34;
	ld.global.f32 	%f38, [%rd52+12];
	add.s64 	%rd20, %rd19, %rd13;
	ld.global.f32 	%f39, [%rd20];
	fma.rn.f32 	%f67, %f38, %f39, %f37;
	add.s32 	%r39, %r39, 8;
	add.s32 	%r38, %r38, %r7;
	add.s64 	%rd52, %rd52, 32;
	setp.ne.s32 	%p6, %r39, 0;
	@%p6 bra 	$L__BB0_4;
$L__BB0_5:
	setp.eq.s32 	%p7, %r4, 0;
	@%p7 bra 	$L__BB0_13;
	and.b32  	%r13, %r18, 3;
	setp.lt.u32 	%p8, %r4, 4;
	@%p8 bra 	$L__BB0_8;
	add.s32 	%r30, %r41, %r3;
	mul.wide.u32 	%rd21, %r30, 4;
	add.s64 	%rd22, %rd2, %rd21;
	ld.global.f32 	%f41, [%rd22];
	mad.lo.s32 	%r31, %r41, %r19, %r1;
	mul.wide.s32 	%rd23, %r31, 4;
	add.s64 	%rd24, %rd1, %rd23;
	ld.global.f32 	%f42, [%rd24];
	fma.rn.f32 	%f43, %f41, %f42, %f67;
	cvt.u64.u32 	%rd25, %r3;
	cvt.u64.u32 	%rd26, %r41;
	add.s64 	%rd27, %rd26, %rd25;
	shl.b64 	%rd28, %rd27, 2;
	add.s64 	%rd29, %rd2, %rd28;
	ld.global.f32 	%f44, [%rd29+4];
	mul.wide.s32 	%rd30, %r19, 4;
	add.s64 	%rd31, %rd24, %rd30;
	ld.global.f32 	%f45, [%rd31];
	fma.rn.f32 	%f46, %f44, %f45, %f43;
	ld.global.f32 	%f47, [%rd29+8];
	add.s64 	%rd32, %rd31, %rd30;
	ld.global.f32 	%f48, [%rd32];
	fma.rn.f32 	%f49, %f47, %f48, %f46;
	ld.global.f32 	%f50, [%rd29+12];
	add.s64 	%rd33, %rd32, %rd30;
	ld.global.f32 	%f51, [%rd33];
	fma.rn.f32 	%f67, %f50, %f51, %f49;
	add.s32 	%r41, %r41, 4;
$L__BB0_8:
	setp.eq.s32 	%p9, %r13, 0;
	@%p9 bra 	$L__BB0_13;
	setp.eq.s32 	%p10, %r13, 1;
	@%p10 bra 	$L__BB0_11;
	add.s32 	%r32, %r41, %r3;
	mul.wide.u32 	%rd34, %r32, 4;
	add.s64 	%rd35, %rd2, %rd34;
	ld.global.f32 	%f53, [%rd35];
	mad.lo.s32 	%r33, %r41, %r19, %r1;
	mul.wide.s32 	%rd36, %r33, 4;
	add.s64 	%rd37, %rd1, %rd36;
	ld.global.f32 	%f54, [%rd37];
	fma.rn.f32 	%f55, %f53, %f54, %f67;
	cvt.u64.u32 	%rd38, %r3;
	cvt.u64.u32 	%rd39, %r41;
	add.s64 	%rd40, %rd39, %rd38;
	shl.b64 	%rd41, %rd40, 2;
	add.s64 	%rd42, %rd2, %rd41;
	ld.global.f32 	%f56, [%rd42+4];
	mul.wide.s32 	%rd43, %r19, 4;
	add.s64 	%rd44, %rd37, %rd43;
	ld.global.f32 	%f57, [%rd44];
	fma.rn.f32 	%f67, %f56, %f57, %f55;
	add.s32 	%r41, %r41, 2;
$L__BB0_11:
	and.b32  	%r34, %r18, 1;
	setp.eq.b32 	%p11, %r34, 1;
	not.pred 	%p12, %p11;
	@%p12 bra 	$L__BB0_13;
	add.s32 	%r35, %r41, %r3;
	mul.wide.u32 	%rd45, %r35, 4;
	add.s64 	%rd46, %rd2, %rd45;
	ld.global.f32 	%f58, [%rd46];
	mad.lo.s32 	%r36, %r41, %r19, %r1;
	mul.wide.s32 	%rd47, %r36, 4;
	add.s64 	%rd48, %rd1, %rd47;
	ld.global.f32 	%f59, [%rd48];
	fma.rn.f32 	%f67, %f58, %f59, %f67;
$L__BB0_13:
	mad.lo.s32 	%r37, %r19, %r28, %r1;
	cvta.to.global.u64 	%rd49, %rd6;
	mul.wide.s32 	%rd50, %r37, 4;
	add.s64 	%rd51, %rd49, %rd50;
	st.global.f32 	[%rd51], %f67;
$L__BB0_14:
	ret;

}
	// .globl	_Z20matrixMultiplySharedPfS_S_iiiiii
.visible .entry _Z20matrixMultiplySharedPfS_S_iiiiii(
	.param .u64 .ptr .align 1 _Z20matrixMultiplySharedPfS_S_iiiiii_param_0,
	.param .u64 .ptr .align 1 _Z20matrixMultiplySharedPfS_S_iiiiii_param_1,
	.param .u64 .ptr .align 1 _Z20matrixMultiplySharedPfS_S_iiiiii_param_2,
	.param .u32 _Z20matrixMultiplySharedPfS_S_iiiiii_param_3,
	.param .u32 _Z20matrixMultiplySharedPfS_S_iiiiii_param_4,
	.param .u32 _Z20matrixMultiplySharedPfS_S_iiiiii_param_5,
	.param .u32 _Z20matrixMultiplySharedPfS_S_iiiiii_param_6,
	.param .u32 _Z20matrixMultiplySharedPfS_S_iiiiii_param_7,
	.param .u32 _Z20matrixMultiplySharedPfS_S_iiiiii_param_8
)
{
	.reg .pred 	%p<7>;
	.reg .b32 	%r<39>;
	.reg .b32 	%f<105>;
	.reg .b64 	%rd<19>;
	// demoted variable
	.shared .align 4 .b8 _ZZ20matrixMultiplySharedPfS_S_iiiiiiE4subA[4096];
	// demoted variable
	.shared .align 4 .b8 _ZZ20matrixMultiplySharedPfS_S_iiiiiiE4subB[4096];
	ld.param.u64 	%rd3, [_Z20matrixMultiplySharedPfS_S_iiiiii_param_0];
	ld.param.u64 	%rd4, [_Z20matrixMultiplySharedPfS_S_iiiiii_param_1];
	ld.param.u64 	%rd5, [_Z20matrixMultiplySharedPfS_S_iiiiii_param_2];
	ld.param.u32 	%r20, [_Z20matrixMultiplySharedPfS_S_iiiiii_param_4];
	ld.param.u32 	%r21, [_Z20matrixMultiplySharedPfS_S_iiiiii_param_6];
	ld.param.u32 	%r22, [_Z20matrixMultiplySharedPfS_S_iiiiii_param_7];
	ld.param.u32 	%r23, [_Z20matrixMultiplySharedPfS_S_iiiiii_param_8];
	mov.u32 	%r1, %ntid.x;
	setp.eq.s32 	%p1, %r1, 32;
	@%p1 bra 	$L__BB1_2;
	mov.u64 	%rd6, $str;
	cvta.global.u64 	%rd7, %rd6;
	mov.u64 	%rd8, $str$1;
	cvta.global.u64 	%rd9, %rd8;
	mov.u64 	%rd10, __unnamed_1;
	cvta.global.u64 	%rd11, %rd10;
	{ // callseq 0, 0
	.param .b64 param0;
	st.param.b64 	[param0], %rd7;
	.param .b64 param1;
	st.param.b64 	[param1], %rd9;
	.param .b32 param2;
	st.param.b32 	[param2], 70;
	.param .b64 param3;
	st.param.b64 	[param3], %rd11;
	.param .b64 param4;
	st.param.b64 	[param4], 1;
	call.uni 
	__assertfail, 
	(
	param0, 
	param1, 
	param2, 
	param3, 
	param4
	);
	} // callseq 0
$L__BB1_2:
	mov.u32 	%r24, %ctaid.y;
	mov.u32 	%r25, %ntid.y;
	mov.u32 	%r2, %tid.y;
	mad.lo.s32 	%r3, %r24, %r25, %r2;
	mov.u32 	%r26, %ctaid.x;
	mov.u32 	%r4, %tid.x;
	mad.lo.s32 	%r5, %r26, %r1, %r4;
	setp.lt.s32 	%p2, %r20, 32;
	mov.f32 	%f104, 0f00000000;
	@%p2 bra 	$L__BB1_5;
	shl.b32 	%r27, %r2, 7;
	mov.u32 	%r28, _ZZ20matrixMultiplySharedPfS_S_iiiiiiE4subA;
	add.s32 	%r6, %r28, %r27;
	shl.b32 	%r29, %r4, 2;
	add.s32 	%r7, %r6, %r29;
	mov.u32 	%r30, _ZZ20matrixMultiplySharedPfS_S_iiiiiiE4subB;
	add.s32 	%r9, %r30, %r29;
	add.s32 	%r8, %r9, %r27;
	shr.s32 	%r31, %r20, 31;
	shr.u32 	%r32, %r31, 27;
	add.s32 	%r33, %r20, %r32;
	shr.s32 	%r34, %r33, 5;
	neg.s32 	%r38, %r34;
	mad.lo.s32 	%r37, %r20, %r3, %r4;
	mad.lo.s32 	%r36, %r2, %r21, %r5;
	shl.b32 	%r13, %r21, 5;
	cvta.to.global.u64 	%rd1, %rd3;
	cvta.to.global.u64 	%rd2, %rd4;
	mov.f32 	%f104, 0f00000000;
$L__BB1_4:
	mul.wide.u32 	%rd12, %r37, 4;
	add.s64 	%rd13, %rd1, %rd12;
	ld.global.f32 	%f6, [%rd13];
	st.shared.f32 	[%r7], %f6;
	mul.wide.u32 	%rd14, %r36, 4;
	add.s64 	%rd15, %rd2, %rd14;
	ld.global.f32 	%f7, [%rd15];
	st.shared.f32 	[%r8], %f7;
	bar.sync 	0;
	ld.shared.f32 	%f8, [%r6];
	ld.shared.f32 	%f9, [%r9];
	fma.rn.f32 	%f10, %f8, %f9, %f104;
	ld.shared.f32 	%f11, [%r6+4];
	ld.shared.f32 	%f12, [%r9+128];
	fma.rn.f32 	%f13, %f11, %f12, %f10;
	ld.shared.f32 	%f14, [%r6+8];
	ld.shared.f32 	%f15, [%r9+256];
	fma.rn.f32 	%f16, %f14, %f15, %f13;
	ld.shared.f32 	%f17, [%r6+12];
	ld.shared.f32 	%f18, [%r9+384];
	fma.rn.f32 	%f19, %f17, %f18, %f16;
	ld.shared.f32 	%f20, [%r6+16];
	ld.shared.f32 	%f21, [%r9+512];
	fma.rn.f32 	%f22, %f20, %f21, %f19;
	ld.shared.f32 	%f23, [%r6+20];
	ld.shared.f32 	%f24, [%r9+640];
	fma.rn.f32 	%f25, %f23, %f24, %f22;
	ld.shared.f32 	%f26, [%r6+24];
	ld.shared.f32 	%f27, [%r9+768];
	fma.rn.f32 	%f28, %f26, %f27, %f25;
	ld.shared.f32 	%f29, [%r6+28];
	ld.shared.f32 	%f30, [%r9+896];
	fma.rn.f32 	%f31, %f29, %f30, %f28;
	ld.shared.f32 	%f32, [%r6+32];
	ld.shared.f32 	%f33, [%r9+1024];
	fma.rn.f32 	%f34, %f32, %f33, %f31;
	ld.shared.f32 	%f35, [%r6+36];
	ld.shared.f32 	%f36, [%r9+1152];
	fma.rn.f32 	%f37, %f35, %f36, %f34;
	ld.shared.f32 	%f38, [%r6+40];
	ld.shared.f32 	%f39, [%r9+1280];
	fma.rn.f32 	%f40, %f38, %f39, %f37;
	ld.shared.f32 	%f41, [%r6+44];
	ld.shared.f32 	%f42, [%r9+1408];
	fma.rn.f32 	%f43, %f41, %f42, %f40;
	ld.shared.f32 	%f44, [%r6+48];
	ld.shared.f32 	%f45, [%r9+1536];
	fma.rn.f32 	%f46, %f44, %f45, %f43;
	ld.shared.f32 	%f47, [%r6+52];
	ld.shared.f32 	%f48, [%r9+1664];
	fma.rn.f32 	%f49, %f47, %f48, %f46;
	ld.shared.f32 	%f50, [%r6+56];
	ld.shared.f32 	%f51, [%r9+1792];
	fma.rn.f32 	%f52, %f50, %f51, %f49;
	ld.shared.f32 	%f53, [%r6+60];
	ld.shared.f32 	%f54, [%r9+1920];
	fma.rn.f32 	%f55, %f53, %f54, %f52;
	ld.shared.f32 	%f56, [%r6+64];
	ld.shared.f32 	%f57, [%r9+2048];
	fma.rn.f32 	%f58, %f56, %f57, %f55;
	ld.shared.f32 	%f59, [%r6+68];
	ld.shared.f32 	%f60, [%r9+2176];
	fma.rn.f32 	%f61, %f59, %f60, %f58;
	ld.shared.f32 	%f62, [%r6+72];
	ld.shared.f32 	%f63, [%r9+2304];
	fma.rn.f32 	%f64, %f62, %f63, %f61;
	ld.shared.f32 	%f65, [%r6+76];
	ld.shared.f32 	%f66, [%r9+2432];
	fma.rn.f32 	%f67, %f65, %f66, %f64;
	ld.shared.f32 	%f68, [%r6+80];
	ld.shared.f32 	%f69, [%r9+2560];
	fma.rn.f32 	%f70, %f68, %f69, %f67;
	ld.shared.f32 	%f71, [%r6+84];
	ld.shared.f32 	%f72, [%r9+2688];
	fma.rn.f32 	%f73, %f71, %f72, %f70;
	ld.shared.f32 	%f74, [%r6+88];
	ld.shared.f32 	%f75, [%r9+2816];
	fma.rn.f32 	%f76, %f74, %f75, %f73;
	ld.shared.f32 	%f77, [%r6+92];
	ld.shared.f32 	%f78, [%r9+2944];
	fma.rn.f32 	%f79, %f77, %f78, %f76;
	ld.shared.f32 	%f80, [%r6+96];
	ld.shared.f32 	%f81, [%r9+3072];
	fma.rn.f32 	%f82, %f80, %f81, %f79;
	ld.shared.f32 	%f83, [%r6+100];
	ld.shared.f32 	%f84, [%r9+3200];
	fma.rn.f32 	%f85, %f83, %f84, %f82;
	ld.shared.f32 	%f86, [%r6+104];
	ld.shared.f32 	%f87, [%r9+3328];
	fma.rn.f32 	%f88, %f86, %f87, %f85;
	ld.shared.f32 	%f89, [%r6+108];
	ld.shared.f32 	%f90, [%r9+3456];
	fma.rn.f32 	%f91, %f89, %f90, %f88;
	ld.shared.f32 	%f92, [%r6+112];
	ld.shared.f32 	%f93, [%r9+3584];
	fma.rn.f32 	%f94, %f92, %f93, %f91;
	ld.shared.f32 	%f95, [%r6+116];
	ld.shared.f32 	%f96, [%r9+3712];
	fma.rn.f32 	%f97, %f95, %f96, %f94;
	ld.shared.f32 	%f98, [%r6+120];
	ld.shared.f32 	%f99, [%r9+3840];
	fma.rn.f32 	%f100, %f98, %f99, %f97;
	ld.shared.f32 	%f101, [%r6+124];
	ld.shared.f32 	%f102, [%r9+3968];
	fma.rn.f32 	%f104, %f101, %f102, %f100;
	bar.sync 	0;
	add.s32 	%r38, %r38, 1;
	setp.ne.s32 	%p3, %r38, 0;
	add.s32 	%r37, %r37, 32;
	add.s32 	%r36, %r36, %r13;
	@%p3 bra 	$L__BB1_4;
$L__BB1_5:
	setp.ge.s32 	%p4, %r3, %r22;
	setp.ge.s32 	%p5, %r5, %r23;
	or.pred  	%p6, %p4, %p5;
	@%p6 bra 	$L__BB1_7;
	mad.lo.s32 	%r35, %r23, %r3, %r5;
	cvta.to.global.u64 	%rd16, %rd5;
	mul.wide.s32 	%rd17, %r35, 4;
	add.s64 	%rd18, %rd16, %rd17;
	st.global.f32 	[%rd18], %f104;
$L__BB1_7:
	ret;

}


// ===== COMPILED SASS (sm_100) =====

	.target	sm_100

	.elftype	@"ET_EXEC"


//--------------------- .note.nv.tkinfo           --------------------------
	.section	.note.nv.tkinfo,"",@"SHT_NOTE"
	.sectionflags	@"SHF_NOTE_NV_TKINFO"
	.tkinfo
        /*0018*/ 	.word	0x00000002
        /*0030*/ 	.string	""
        /*0030*/ 	.string	"ptxas"
        /*0030*/ 	.string	"Cuda compilation tools, release 13.0, V13.0.88"
        /*0030*/ 	.string	"Build cuda_13.0.r13.0/compiler.36424714_0"
        /*0030*/ 	.string	"-arch sm_100 -m 64 "



//--------------------- .note.nv.cuinfo           --------------------------
	.section	.note.nv.cuinfo,"",@"SHT_NOTE"
	.sectionflags	@"SHF_NOTE_NV_CUINFO"
        /*0018*/ 	.short	0x0002
        /*001a*/ 	.short	0x0064
        /*001c*/ 	.short	0x0082
	.zero		2


//--------------------- .nv.info                  --------------------------
	.section	.nv.info,"",@"SHT_CUDA_INFO"
	.align	4


	//----- nvinfo : EIATTR_REGCOUNT
	.align		4
        /*0000*/ 	.byte	0x04, 0x2f
        /*0002*/ 	.short	(.L_4 - .L_3)
	.align		4
.L_3:
        /*0004*/ 	.word	index@(_Z19multiMatrixOnDevicePfS_S_iii)
        /*0008*/ 	.word	0x00000020


	//----- nvinfo : EIATTR_FRAME_SIZE
	.align		4
.L_4:
        /*000c*/ 	.byte	0x04, 0x11
        /*000e*/ 	.short	(.L_6 - .L_5)
	.align		4
.L_5:
        /*0010*/ 	.word	index@(_Z19multiMatrixOnDevicePfS_S_iii)
        /*0014*/ 	.word	0x00000000


	//----- nvinfo : EIATTR_REGCOUNT
	.align		4
.L_6:
        /*0018*/ 	.byte	0x04, 0x2f
        /*001a*/ 	.short	(.L_8 - .L_7)
	.align		4
.L_7:
        /*001c*/ 	.word	index@(_Z20matrixMultiplySharedPfS_S_iiiiii)
        /*0020*/ 	.word	0x0000001e


	//----- nvinfo : EIATTR_FRAME_SIZE
	.align		4
.L_8:
        /*0024*/ 	.byte	0x04, 0x11
        /*0026*/ 	.short	(.L_10 - .L_9)
	.align		4
.L_9:
        /*0028*/ 	.word	index@(_Z20matrixMultiplySharedPfS_S_iiiiii)
        /*002c*/ 	.word	0x00000000


	//----- nvinfo : EIATTR_MIN_STACK_SIZE
	.align		4
.L_10:
        /*0030*/ 	.byte	0x04, 0x12
        /*0032*/ 	.short	(.L_12 - .L_11)
	.align		4
.L_11:
        /*0034*/ 	.word	index@(_Z20matrixMultiplySharedPfS_S_iiiiii)
        /*0038*/ 	.word	0x00000000


	//----- nvinfo : EIATTR_MIN_STACK_SIZE
	.align		4
.L_12:
        /*003c*/ 	.byte	0x04, 0x12
        /*003e*/ 	.short	(.L_14 - .L_13)
	.align		4
.L_13:
        /*0040*/ 	.word	index@(_Z19multiMatrixOnDevicePfS_S_iii)
        /*0044*/ 	.word	0x00000000
.L_14:


//--------------------- .nv.compat                --------------------------
	.section	.nv.compat,"",@"SHT_CUDA_COMPAT_INFO"
	.align	4
        /*0000*/ 	.byte	0x02, 0x09, 0x00, 0x00, 0x02, 0x02, 0x01, 0x00, 0x02, 0x05, 0x05, 0x00, 0x03, 0x07, 0x01, 0x01
        /*0010*/ 	.byte	0x02, 0x03, 0x00, 0x00, 0x02, 0x06, 0x01, 0x00, 0x04, 0x0b, 0x08, 0x00, 0x09, 0x00, 0x00, 0x00
        /*0020*/ 	.byte	0x00, 0x00, 0x00, 0x00


//--------------------- .nv.info._Z20matrixMultiplySharedPfS_S_iiiiii --------------------------
	.section	.nv.info._Z20matrixMultiplySharedPfS_S_iiiiii,"",@"SHT_CUDA_INFO"
	.sectionflags	@""
	.align	4


	//----- nvinfo : EIATTR_CUDA_API_VERSION
	.align		4
        /*0000*/ 	.byte	0x04, 0x37
        /*0002*/ 	.short	(.L_16 - .L_15)
.L_15:
        /*0004*/ 	.word	0x00000082


	//----- nvinfo : EIATTR_KPARAM_INFO
	.align		4
.L_16:
        /*0008*/ 	.byte	0x04, 0x17
        /*000a*/ 	.short	(.L_18 - .L_17)
.L_17:
        /*000c*/ 	.word	0x00000000
        /*0010*/ 	.short	0x0008
        /*0012*/ 	.short	0x002c
        /*0014*/ 	.byte	0x00, 0xf0, 0x11, 0x00


	//----- nvinfo : EIATTR_KPARAM_INFO
	.align		4
.L_18:
        /*0018*/ 	.byte	0x04, 0x17
        /*001a*/ 	.short	(.L_20 - .L_19)
.L_19:
        /*001c*/ 	.word	0x00000000
        /*0020*/ 	.short	0x0007
        /*0022*/ 	.short	0x0028
        /*0024*/ 	.byte	0x00, 0xf0, 0x11, 0x00


	//----- nvinfo : EIATTR_KPARAM_INFO
	.align		4
.L_20:
        /*0028*/ 	.byte	0x04, 0x17
        /*002a*/ 	.short	(.L_22 - .L_21)
.L_21:
        /*002c*/ 	.word	0x00000000
        /*0030*/ 	.short	0x0006
        /*0032*/ 	.short	0x0024
        /*0034*/ 	.byte	0x00, 0xf0, 0x11, 0x00


	//----- nvinfo : EIATTR_KPARAM_INFO
	.align		4
.L_22:
        /*0038*/ 	.byte	0x04, 0x17
        /*003a*/ 	.short	(.L_24 - .L_23)
.L_23:
        /*003c*/ 	.word	0x00000000
        /*0040*/ 	.short	0x0005
        /*0042*/ 	.short	0x0020
        /*0044*/ 	.byte	0x00, 0xf0, 0x11, 0x00


	//----- nvinfo : EIATTR_KPARAM_INFO
	.align		4
.L_24:
        /*0048*/ 	.byte	0x04, 0x17
        /*004a*/ 	.short	(.L_26 - .L_25)
.L_25:
        /*004c*/ 	.word	0x00000000
        /*0050*/ 	.short	0x0004
        /*0052*/ 	.short	0x001c
        /*0054*/ 	.byte	0x00, 0xf0, 0x11, 0x00


	//----- nvinfo : EIATTR_KPARAM_INFO
	.align		4
.L_26:
        /*0058*/ 	.byte	0x04, 0x17
        /*005a*/ 	.short	(.L_28 - .L_27)
.L_27:
        /*005c*/ 	.word	0x00000000
        /*0060*/ 	.short	0x0003
        /*0062*/ 	.short	0x0018
        /*0064*/ 	.byte	0x00, 0xf0, 0x11, 0x00


	//----- nvinfo : EIATTR_KPARAM_INFO
	.align		4
.L_28:
        /*0068*/ 	.byte	0x04, 0x17
        /*006a*/ 	.short	(.L_30 - .L_29)
.L_29:
        /*006c*/ 	.word	0x00000000
        /*0070*/ 	.short	0x0002
        /*0072*/ 	.short	0x0010
        /*0074*/ 	.byte	0x00, 0xf5, 0x21, 0x00


	//----- nvinfo : EIATTR_KPARAM_INFO
	.align		4
.L_30:
        /*0078*/ 	.byte	0x04, 0x17
        /*007a*/ 	.short	(.L_32 - .L_31)
.L_31:
        /*007c*/ 	.word	0x00000000
        /*0080*/ 	.short	0x0001
        /*0082*/ 	.short	0x0008
        /*0084*/ 	.byte	0x00, 0xf5, 0x21, 0x00


	//----- nvinfo : EIATTR_KPARAM_INFO
	.align		4
.L_32:
        /*0088*/ 	.byte	0x04, 0x17
        /*008a*/ 	.short	(.L_34 - .L_33)
.L_33:
        /*008c*/ 	.word	0x00000000
        /*0090*/ 	.short	0x0000
        /*0092*/ 	.short	0x0000
        /*0094*/ 	.byte	0x00, 0xf5, 0x21, 0x00


	//----- nvinfo : EIATTR_SPARSE_MMA_MASK
	.align		4
.L_34:
        /*0098*/ 	.byte	0x03, 0x50
        /*009a*/ 	.short	0x0000


	//----- nvinfo : EIATTR_MAXREG_COUNT
	.align		4
        /*009c*/ 	.byte	0x03, 0x1b
        /*009e*/ 	.short	0x00ff


	//----- nvinfo : EIATTR_NUM_BARRIERS
	.align		4
        /*00a0*/ 	.byte	0x02, 0x4c
        /*00a2*/ 	.byte	0x01
	.zero		1


	//----- nvinfo : EIATTR_EXTERNS
	.align		4
        /*00a4*/ 	.byte	0x04, 0x0f
        /*00a6*/ 	.short	(.L_36 - .L_35)


	//   ....[0]....
	.align		4
.L_35:
        /*00a8*/ 	.word	index@(__assertfail)


	//----- nvinfo : EIATTR_MERCURY_ISA_VERSION
	.align		4
.L_36:
        /*00ac*/ 	.byte	0x03, 0x5f
        /*00ae*/ 	.short	0x0101


	//----- nvinfo : EIATTR_VRC_CTA_INIT_COUNT
	.align		4
        /*00b0*/ 	.byte	0x02, 0x4a
	.zero		1
	.zero		1


	//----- nvinfo : EIATTR_SYSCALL_OFFSETS
	.align		4
        /*00b4*/ 	.byte	0x04, 0x46
        /*00b6*/ 	.short	(.L_38 - .L_37)


	//   ....[0]....
.L_37:
        /*00b8*/ 	.word	0x00000140


	//----- nvinfo : EIATTR_EXIT_INSTR_OFFSETS
	.align		4
.L_38:
        /*00bc*/ 	.byte	0x04, 0x1c
        /*00be*/ 	.short	(.L_40 - .L_39)


	//   ....[0]....
.L_39:
        /*00c0*/ 	.word	0x000008d0


	//   ....[1]....
        /*00c4*/ 	.word	0x00000920


	//----- nvinfo : EIATTR_CRS_STACK_SIZE
	.align		4
.L_40:
        /*00c8*/ 	.byte	0x04, 0x1e
        /*00ca*/ 	.short	(.L_42 - .L_41)
.L_41:
        /*00cc*/ 	.word	0x00000000


	//----- nvinfo : EIATTR_CBANK_PARAM_SIZE
	.align		4
.L_42:
        /*00d0*/ 	.byte	0x03, 0x19
        /*00d2*/ 	.short	0x0030


	//----- nvinfo : EIATTR_PARAM_CBANK
	.align		4
        /*00d4*/ 	.byte	0x04, 0x0a
        /*00d6*/ 	.short	(.L_44 - .L_43)
	.align		4
.L_43:
        /*00d8*/ 	.word	index@(.nv.constant0._Z20matrixMultiplySharedPfS_S_iiiiii)
        /*00dc*/ 	.short	0x0380
        /*00de*/ 	.short	0x0030


	//----- nvinfo : EIATTR_SW_WAR
	.align		4
.L_44:
        /*00e0*/ 	.byte	0x04, 0x36
        /*00e2*/ 	.short	(.L_46 - .L_45)
.L_45:
        /*00e4*/ 	.word	0x00000008
.L_46:


//--------------------- .nv.info._Z19multiMatrixOnDevicePfS_S_iii --------------------------
	.section	.nv.info._Z19multiMatrixOnDevicePfS_S_iii,"",@"SHT_CUDA_INFO"
	.sectionflags	@""
	.align	4


	//----- nvinfo : EIATTR_CUDA_API_VERSION
	.align		4
        /*0000*/ 	.byte	0x04, 0x37
        /*0002*/ 	.short	(.L_48 - .L_47)
.L_47:
        /*0004*/ 	.word	0x00000082


	//----- nvinfo : EIATTR_KPARAM_INFO
	.align		4
.L_48:
        /*0008*/ 	.byte	0x04, 0x17
        /*000a*/ 	.short	(.L_50 - .L_49)
.L_49:
        /*000c*/ 	.word	0x00000000
        /*0010*/ 	.short	0x0005
        /*0012*/ 	.short	0x0020
        /*0014*/ 	.byte	0x00, 0xf0, 0x11, 0x00


	//----- nvinfo : EIATTR_KPARAM_INFO
	.align		4
.L_50:
        /*0018*/ 	.byte	0x04, 0x17
        /*001a*/ 	.short	(.L_52 - .L_51)
.L_51:
        /*001c*/ 	.word	0x00000000
        /*0020*/ 	.short	0x0004
        /*0022*/ 	.short	0x001c
        /*0024*/ 	.byte	0x00, 0xf0, 0x11, 0x00


	//----- nvinfo : EIATTR_KPARAM_INFO
	.align		4
.L_52:
        /*0028*/ 	.byte	0x04, 0x17
        /*002a*/ 	.short	(.L_54 - .L_53)
.L_53:
        /*002c*/ 	.word	0x00000000
        /*0030*/ 	.short	0x0003
        /*0032*/ 	.short	0x0018
        /*0034*/ 	.byte	0x00, 0xf0, 0x11, 0x00


	//----- nvinfo : EIATTR_KPARAM_INFO
	.align		4
.L_54:
        /*0038*/ 	.byte	0x04, 0x17
        /*003a*/ 	.short	(.L_56 - .L_55)
.L_55:
        /*003c*/ 	.word	0x00000000
        /*0040*/ 	.short	0x0002
        /*0042*/ 	.short	0x0010
        /*0044*/ 	.byte	0x00, 0xf5, 0x21, 0x00


	//----- nvinfo : EIATTR_KPARAM_INFO
	.align		4
.L_56:
        /*0048*/ 	.byte	0x04, 0x17
        /*004a*/ 	.short	(.L_58 - .L_57)
.L_57:
        /*004c*/ 	.word	0x00000000
        /*0050*/ 	.short	0x0001
        /*0052*/ 	.short	0x0008
        /*0054*/ 	.byte	0x00, 0xf5, 0x21, 0x00


	//----- nvinfo : EIATTR_KPARAM_INFO
	.align		4
.L_58:
        /*0058*/ 	.byte	0x04, 0x17
        /*005a*/ 	.short	(.L_60 - .L_59)
.L_59:
        /*005c*/ 	.word	0x00000000
        /*0060*/ 	.short	0x0000
        /*0062*/ 	.short	0x0000
        /*0064*/ 	.byte	0x00, 0xf5, 0x21, 0x00


	//----- nvinfo : EIATTR_SPARSE_MMA_MASK
	.align		4
.L_60:
        /*0068*/ 	.byte	0x03, 0x50
        /*006a*/ 	.short	0x0000


	//----- nvinfo : EIATTR_MAXREG_COUNT
	.align		4
        /*006c*/ 	.byte	0x03, 0x1b
        /*006e*/ 	.short	0x00ff


	//----- nvinfo : EIATTR_MERCURY_ISA_VERSION
	.align		4
        /*0070*/ 	.byte	0x03, 0x5f
        /*0072*/ 	.short	0x0101


	//----- nvinfo : EIATTR_VRC_CTA_INIT_COUNT
	.align		4
        /*0074*/ 	.byte	0x02, 0x4a
	.zero		1
	.zero		1


	//----- nvinfo : EIATTR_EXIT_INSTR_OFFSETS
	.align		4
        /*0078*/ 	.byte	0x04, 0x1c
        /*007a*/ 	.short	(.L_62 - .L_61)


	//   ....[0]....
.L_61:
        /*007c*/ 	.word	0x000000d0


	//   ....[1]....
        /*0080*/ 	.word	0x000008f0


	//----- nvinfo : EIATTR_CBANK_PARAM_SIZE
	.align		4
.L_62:
        /*0084*/ 	.byte	0x03, 0x19
        /*0086*/ 	.short	0x0024


	//----- nvinfo : EIATTR_PARAM_CBANK
	.align		4
        /*0088*/ 	.byte	0x04, 0x0a
        /*008a*/ 	.short	(.L_64 - .L_63)
	.align		4
.L_63:
        /*008c*/ 	.word	index@(.nv.constant0._Z19multiMatrixOnDevicePfS_S_iii)
        /*0090*/ 	.short	0x0380
        /*0092*/ 	.short	0x0024


	//----- nvinfo : EIATTR_SW_WAR
	.align		4
.L_64:
        /*0094*/ 	.byte	0x04, 0x36
        /*0096*/ 	.short	(.L_66 - .L_65)
.L_65:
        /*0098*/ 	.word	0x00000008
.L_66:


//--------------------- .nv.callgraph             --------------------------
	.section	.nv.callgraph,"",@"SHT_CUDA_CALLGRAPH"
	.align	4
	.sectionentsize	8
	.align		4
        /*0000*/ 	.word	0x00000000
	.align		4
        /*0004*/ 	.word	0xffffffff
	.align		4
        /*0008*/ 	.word	index@(_Z20matrixMultiplySharedPfS_S_iiiiii)
	.align		4
        /*000c*/ 	.word	index@(__assertfail)
	.align		4
        /*0010*/ 	.word	0x00000000
	.align		4
        /*0014*/ 	.word	0xfffffffe
	.align		4
        /*0018*/ 	.word	0x00000000
	.align		4
        /*001c*/ 	.word	0xfffffffd
	.align		4
        /*0020*/ 	.word	0x00000000
	.align		4
        /*0024*/ 	.word	0xfffffffc


//--------------------- .nv.constant4             --------------------------
	.section	.nv.constant4,"a",@progbits
	.align	8
	.align		8
.nv.constant4:
        /*0000*/ 	.dword	__assertfail
	.align		8
        /*0008*/ 	.dword	__unnamed_1
	.align		8
        /*0010*/ 	.dword	$str
	.align		8
        /*0018*/ 	.dword	$str$1


//--------------------- .text._Z20matrixMultiplySharedPfS_S_iiiiii --------------------------
	.section	.text._Z20matrixMultiplySharedPfS_S_iiiiii,"ax",@progbits
	.align	128
        .global         _Z20matrixMultiplySharedPfS_S_iiiiii
        .type           _Z20matrixMultiplySharedPfS_S_iiiiii,@function
        .size           _Z20matrixMultiplySharedPfS_S_iiiiii,(.L_x_9 - _Z20matrixMultiplySharedPfS_S_iiiiii)
        .other          _Z20matrixMultiplySharedPfS_S_iiiiii,@"STO_CUDA_ENTRY STV_DEFAULT"
_Z20matrixMultiplySharedPfS_S_iiiiii:
.text._Z20matrixMultiplySharedPfS_S_iiiiii:
[----:B------:R-:W0:Y:S01]  /*0000*/  LDC R1, c[0x0][0x37c] ;  /* 0x0000df00ff017b82 */ /* 0x000e220000000800 */
[----:B------:R-:W1:Y:S01]  /*0010*/  LDCU UR38, c[0x0][0x360] ;  /* 0x00006c00ff2677ac */ /* 0x000e620008000800 */
[----:B------:R-:W2:Y:S01]  /*0020*/  LDCU.64 UR36, c[0x0][0x358] ;  /* 0x00006b00ff2477ac */ /* 0x000ea20008000a00 */
[----:B-1----:R-:W-:-:S09]  /*0030*/  UISETP.NE.AND UP0, UPT, UR38, 0x20, UPT ;  /* 0x000000202600788c */ /* 0x002fd2000bf05270 */
[----:B--2---:R-:W-:Y:S05]  /*0040*/  BRA.U !UP0, `(.L_x_0) ;  /* 0x0000000108407547 */ /* 0x004fea000b800000 */
[----:B------:R-:W-:Y:S01]  /*0050*/  MOV R0, 0x0 ;  /* 0x0000000000007802 */ /* 0x000fe20000000f00 */
[----:B------:R-:W1:Y:S01]  /*0060*/  LDCU.64 UR4, c[0x4][0x10] ;  /* 0x01000200ff0477ac */ /* 0x000e620008000a00 */
[----:B------:R-:W-:Y:S01]  /*0070*/  HFMA2 R8, -RZ, RZ, 0, 4.17232513427734375e-06 ;  /* 0x00000046ff087431 */ /* 0x000fe200000001ff */
[----:B------:R-:W-:Y:S01]  /*0080*/  MOV R12, 0x1 ;  /* 0x00000001000c7802 */ /* 0x000fe20000000f00 */
[----:B------:R2:W3:Y:S01]  /*0090*/  LDC.64 R2, c[0x4][R0] ;  /* 0x0100000000027b82 */ /* 0x0004e20000000a00 */
[----:B------:R-:W4:Y:S01]  /*00a0*/  LDCU.64 UR6, c[0x4][0x18] ;  /* 0x01000300ff0677ac */ /* 0x000f220008000a00 */
[----:B------:R-:W-:Y:S01]  /*00b0*/  HFMA2 R13, -RZ, RZ, 0, 0 ;  /* 0x00000000ff0d7431 */ /* 0x000fe200000001ff */
[----:B------:R-:W5:Y:S01]  /*00c0*/  LDCU.64 UR8, c[0x4][0x8] ;  /* 0x01000100ff0877ac */ /* 0x000f620008000a00 */
[----:B-1----:R-:W-:Y:S02]  /*00d0*/  MOV R4, UR4 ;  /* 0x0000000400047c02 */ /* 0x002fe40008000f00 */
[----:B------:R-:W-:-:S02]  /*00e0*/  MOV R5, UR5 ;  /* 0x0000000500057c02 */ /* 0x000fc40008000f00 */
[----:B----4-:R-:W-:Y:S02]  /*00f0*/  MOV R6, UR6 ;  /* 0x0000000600067c02 */ /* 0x010fe40008000f00 */
[----:B------:R-:W-:Y:S02]  /*0100*/  MOV R7, UR7 ;  /* 0x0000000700077c02 */ /* 0x000fe40008000f00 */
[----:B-----5:R-:W-:Y:S02]  /*0110*/  MOV R10, UR8 ;  /* 0x00000008000a7c02 */ /* 0x020fe40008000f00 */
[----:B--2---:R-:W-:-:S07]  /*0120*/  MOV R11, UR9 ;  /* 0x00000009000b7c02 */ /* 0x004fce0008000f00 */
[----:B------:R-:W-:-:S07]  /*0130*/  LEPC R20, `(.L_x_0) ;  /* 0x000000001014794e */ /* 0x000fce0000000000 */
[----:B0--3--:R-:W-:Y:S05]  /*0140*/  CALL.ABS.NOINC R2 ;  /* 0x0000000002007343 */ /* 0x009fea0003c00000 */
.L_x_0:
[----:B------:R-:W1:Y:S01]  /*0150*/  S2R R5, SR_TID.Y ;  /* 0x0000000000057919 */ /* 0x000e620000002200 */
[----:B------:R-:W2:Y:S01]  /*0160*/  LDCU UR8, c[0x0][0x39c] ;  /* 0x00007380ff0877ac */ /* 0x000ea20008000800 */
[----:B------:R-:W1:Y:S01]  /*0170*/  S2UR UR4, SR_CTAID.Y ;  /* 0x00000000000479c3 */ /* 0x000e620000002600 */
[----:B------:R-:W-:Y:S01]  /*0180*/  MOV R19, RZ ;  /* 0x000000ff00137202 */ /* 0x000fe20000000f00 */
[----:B------:R-:W3:Y:S01]  /*0190*/  S2R R18, SR_CTAID.X ;  /* 0x0000000000127919 */ /* 0x000ee20000002500 */
[----:B------:R-:W3:Y:S05]  /*01a0*/  S2R R7, SR_TID.X ;  /* 0x0000000000077919 */ /* 0x000eea0000002100 */
[----:B------:R-:W1:Y:S01]  /*01b0*/  LDC R17, c[0x0][0x364] ;  /* 0x0000d900ff117b82 */ /* 0x000e620000000800 */
[----:B--2---:R-:W-:Y:S01]  /*01c0*/  UISETP.GE.AND UP0, UPT, UR8, 0x20, UPT ;  /* 0x000000200800788c */ /* 0x004fe2000bf06270 */
[----:B-1----:R-:W-:-:S02]  /*01d0*/  IMAD R17, R17, UR4, R5 ;  /* 0x0000000411117c24 */ /* 0x002fc4000f8e0205 */
[----:B---3--:R-:W-:-:S06]  /*01e0*/  IMAD R18, R18, UR38, R7 ;  /* 0x0000002612127c24 */ /* 0x008fcc000f8e0207 */
[----:B------:R-:W-:Y:S05]  /*01f0*/  BRA.U !UP0, `(.L_x_1) ;  /* 0x0000000508a87547 */ /* 0x000fea000b800000 */
[----:B------:R-:W1:Y:S01]  /*0200*/  S2UR UR7, SR_CgaCtaId ;  /* 0x00000000000779c3 */ /* 0x000e620000008800 */
[----:B------:R-:W-:Y:S01]  /*0210*/  USHF.R.S32.HI UR6, URZ, 0x1f, UR8 ;  /* 0x0000001fff067899 */ /* 0x000fe20008011408 */
[----:B------:R-:W-:Y:S01]  /*0220*/  HFMA2 R19, -RZ, RZ, 0, 0 ;  /* 0x00000000ff137431 */ /* 0x000fe200000001ff */
[----:B------:R-:W-:Y:S01]  /*0230*/  UMOV UR4, 0x400 ;  /* 0x0000040000047882 */ /* 0x000fe20000000000 */
[----:B------:R-:W-:Y:S01]  /*0240*/  IMAD R0, R17, UR8, R7 ;  /* 0x0000000811007c24 */ /* 0x000fe2000f8e0207 */
[----:B------:R-:W-:Y:S02]  /*0250*/  UIADD3 UR5, UPT, UPT, UR4, 0x1000, URZ ;  /* 0x0000100004057890 */ /* 0x000fe4000fffe0ff */
[----:B------:R-:W-:Y:S01]  /*0260*/  ULEA.HI UR6, UR6, UR8, URZ, 0x5 ;  /* 0x0000000806067291 */ /* 0x000fe2000f8f28ff */
[----:B------:R-:W2:Y:S03]  /*0270*/  LDC R2, c[0x0][0x3a4] ;  /* 0x0000e900ff027b82 */ /* 0x000ea60000000800 */
[----:B------:R-:W-:-:S04]  /*0280*/  USHF.R.S32.HI UR6, URZ, 0x5, UR6 ;  /* 0x00000005ff067899 */ /* 0x000fc80008011406 */
[----:B------:R-:W-:Y:S01]  /*0290*/  UIADD3 UR6, UPT, UPT, -UR6, URZ, URZ ;  /* 0x000000ff06067290 */ /* 0x000fe2000fffe1ff */
[----:B------:R-:W3:Y:S05]  /*02a0*/  LDC.64 R22, c[0x0][0x380] ;  /* 0x0000e000ff167b82 */ /* 0x000eea0000000a00 */
[----:B------:R-:W-:-:S03]  /*02b0*/  MOV R4, UR6 ;  /* 0x0000000600047c02 */ /* 0x000fc60008000f00 */
[----:B------:R-:W4:Y:S01]  /*02c0*/  LDC.64 R20, c[0x0][0x388] ;  /* 0x0000e200ff147b82 */ /* 0x000f220000000a00 */
[----:B-1----:R-:W-:Y:S02]  /*02d0*/  ULEA UR4, UR7, UR4, 0x18 ;  /* 0x0000000407047291 */ /* 0x002fe4000f8ec0ff */
[----:B------:R-:W-:-:S04]  /*02e0*/  ULEA UR5, UR7, UR5, 0x18 ;  /* 0x0000000507057291 */ /* 0x000fc8000f8ec0ff */
[C---:B------:R-:W-:Y:S01]  /*02f0*/  LEA R16, R5.reuse, UR4, 0x7 ;  /* 0x0000000405107c11 */ /* 0x040fe2000f8e38ff */
[----:B--2---:R-:W-:Y:S01]  /*0300*/  IMAD R3, R5, R2, R18 ;  /* 0x0000000205037224 */ /* 0x004fe200078e0212 */
[C---:B------:R-:W-:Y:S02]  /*0310*/  LEA R6, R7.reuse, UR5, 0x2 ;  /* 0x0000000507067c11 */ /* 0x040fe4000f8e10ff */
[----:B------:R-:W-:Y:S02]  /*0320*/  LEA R7, R7, R16, 0x2 ;  /* 0x0000001007077211 */ /* 0x000fe400078e10ff */
[----:B------:R-:W-:-:S07]  /*0330*/  LEA R5, R5, R6, 0x7 ;  /* 0x0000000605057211 */ /* 0x000fce00078e38ff */
.L_x_2:
[----:B---3--:R-:W-:-:S04]  /*0340*/  IMAD.WIDE.U32 R8, R0, 0x4, R22 ;  /* 0x0000000400087825 */ /* 0x008fc800078e0016 */
[----:B----4-:R-:W-:Y:S02]  /*0350*/  IMAD.WIDE.U32 R10, R3, 0x4, R20 ;  /* 0x00000004030a7825 */ /* 0x010fe400078e0014 */
[----:B------:R-:W2:Y:S04]  /*0360*/  LDG.E R8, desc[UR36][R8.64] ;  /* 0x0000002408087981 */ /* 0x000ea8000c1e1900 */
[----:B------:R-:W3:Y:S01]  /*0370*/  LDG.E R24, desc[UR36][R10.64] ;  /* 0x000000240a187981 */ /* 0x000ee2000c1e1900 */
[----:B------:R-:W-:Y:S05]  /*0380*/  WARPSYNC.ALL ;  /* 0x0000000000007948 */ /* 0x000fea0003800000 */
[----:B------:R-:W-:-:S02]  /*0390*/  IADD3 R4, PT, PT, R4, 0x1, RZ ;  /* 0x0000000104047810 */ /* 0x000fc40007ffe0ff */
[----:B------:R-:W-:Y:S02]  /*03a0*/  IADD3 R0, PT, PT, R0, 0x20, RZ ;  /* 0x0000002000007810 */ /* 0x000fe40007ffe0ff */
[----:B------:R-:W-:Y:S02]  /*03b0*/  ISETP.NE.AND P0, PT, R4, RZ, PT ;  /* 0x000000ff0400720c */ /* 0x000fe40003f05270 */
[----:B------:R-:W-:Y:S01]  /*03c0*/  LEA R3, R2, R3, 0x5 ;  /* 0x0000000302037211 */ /* 0x000fe200078e28ff */
[----:B--2---:R-:W-:Y:S04]  /*03d0*/  STS [R7], R8 ;  /* 0x0000000807007388 */ /* 0x004fe80000000800 */
[----:B---3--:R-:W-:Y:S01]  /*03e0*/  STS [R5], R24 ;  /* 0x0000001805007388 */ /* 0x008fe20000000800 */
[----:B------:R-:W-:Y:S06]  /*03f0*/  BAR.SYNC.DEFER_BLOCKING 0x0 ;  /* 0x0000000000007b1d */ /* 0x000fec0000010000 */
[----:B------:R-:W-:Y:S04]  /*0400*/  LDS R26, [R6] ;  /* 0x00000000061a7984 */ /* 0x000fe80000000800 */
[----:B------:R-:W1:Y:S04]  /*0410*/  LDS.128 R12, [R16] ;  /* 0x00000000100c7984 */ /* 0x000e680000000c00 */
[----:B------:R-:W2:Y:S04]  /*0420*/  LDS R27, [R6+0x80] ;  /* 0x00008000061b7984 */ /* 0x000ea80000000800 */
[----:B------:R-:W3:Y:S04]  /*0430*/  LDS R25, [R6+0x100] ;  /* 0x0001000006197984 */ /* 0x000ee80000000800 */
[----:B------:R-:W-:Y:S01]  /*0440*/  LDS.128 R8, [R16+0x10] ;  /* 0x0000100010087984 */ /* 0x000fe20000000c00 */
[----:B-1----:R-:W-:-:S03]  /*0450*/  FFMA R12, R12, R26, R19 ;  /* 0x0000001a0c0c7223 */ /* 0x002fc60000000013 */
[----:B------:R-:W1:Y:S01]  /*0460*/  LDS R19, [R6+0x180] ;  /* 0x0001800006137984 */ /* 0x000e620000000800 */
[----:B--2---:R-:W-:-:S03]  /*0470*/  FFMA R26, R27, R13, R12 ;  /* 0x0000000d1b1a7223 */ /* 0x004fc6000000000c */
[----:B------:R-:W2:Y:S01]  /*0480*/  LDS R13, [R6+0x200] ;  /* 0x00020000060d7984 */ /* 0x000ea20000000800 */
[----:B---3--:R-:W-:-:S03]  /*0490*/  FFMA R14, R25, R14, R26 ;  /* 0x0000000e190e7223 */ /* 0x008fc6000000001a */
[----:B------:R-:W3:Y:S04]  /*04a0*/  LDS R12, [R6+0x280] ;  /* 0x00028000060c7984 */ /* 0x000ee80000000800 */
[----:B------:R-:W-:Y:S01]  /*04b0*/  LDS R25, [R6+0x380] ;  /* 0x0003800006197984 */ /* 0x000fe20000000800 */
[----:B-1----:R-:W-:-:S03]  /*04c0*/  FFMA R15, R19, R15, R14 ;  /* 0x0000000f130f7223 */ /* 0x002fc6000000000e */
[----:B------:R-:W1:Y:S01]  /*04d0*/  LDS R19, [R6+0x300] ;  /* 0x0003000006137984 */ /* 0x000e620000000800 */
[----:B--2---:R-:W-:-:S03]  /*04e0*/  FFMA R13, R8, R13, R15 ;  /* 0x0000000d080d7223 */ /* 0x004fc6000000000f */
[----:B------:R-:W-:Y:S01]  /*04f0*/  LDS R8, [R6+0x480] ;  /* 0x0004800006087984 */ /* 0x000fe20000000800 */
[----:B---3--:R-:W-:-:S03]  /*0500*/  FFMA R24, R12, R9, R13 ;  /* 0x000000090c187223 */ /* 0x008fc6000000000d */
[----:B------:R-:W-:Y:S04]  /*0510*/  LDS R9, [R6+0x400] ;  /* 0x0004000006097984 */ /* 0x000fe80000000800 */
[----:B------:R-:W2:Y:S01]  /*0520*/  LDS.128 R12, [R16+0x20] ;  /* 0x00002000100c7984 */ /* 0x000ea20000000c00 */
[----:B-1----:R-:W-:-:S03]  /*0530*/  FFMA R10, R19, R10, R24 ;  /* 0x0000000a130a7223 */ /* 0x002fc60000000018 */
[----:B------:R-:W1:Y:S01]  /*0540*/  LDS R19, [R6+0x500] ;  /* 0x0005000006137984 */ /* 0x000e620000000800 */
[----:B------:R-:W-:-:S03]  /*0550*/  FFMA R11, R25, R11, R10 ;  /* 0x0000000b190b7223 */ /* 0x000fc6000000000a */
[----:B------:R-:W3:Y:S01]  /*0560*/  LDS R25, [R6+0x580] ;  /* 0x0005800006197984 */ /* 0x000ee20000000800 */
[----:B--2---:R-:W-:-:S03]  /*0570*/  FFMA R9, R12, R9, R11 ;  /* 0x000000090c097223 */ /* 0x004fc6000000000b */
[----:B------:R-:W-:Y:S01]  /*0580*/  LDS R12, [R6+0x680] ;  /* 0x00068000060c7984 */ /* 0x000fe20000000800 */
[----:B------:R-:W-:-:S03]  /*0590*/  FFMA R24, R8, R13, R9 ;  /* 0x0000000d08187223 */ /* 0x000fc60000000009 */
[----:B------:R-:W-:Y:S04]  /*05a0*/  LDS R13, [R6+0x600] ;  /* 0x00060000060d7984 */ /* 0x000fe80000000800 */
[----:B------:R-:W2:Y:S01]  /*05b0*/  LDS.128 R8, [R16+0x30] ;  /* 0x0000300010087984 */ /* 0x000ea20000000c00 */
[----:B-1----:R-:W-:-:S03]  /*05c0*/  FFMA R14, R19, R14, R24 ;  /* 0x0000000e130e7223 */ /* 0x002fc60000000018 */
[----:B------:R-:W1:Y:S01]  /*05d0*/  LDS R19, [R6+0x700] ;  /* 0x0007000006137984 */ /* 0x000e620000000800 */
[----:B---3--:R-:W-:-:S03]  /*05e0*/  FFMA R15, R25, R15, R14 ;  /* 0x0000000f190f7223 */ /* 0x008fc6000000000e */
        /* <DEDUP_REMOVED lines=16> */
[----:B------:R-:W-:Y:S01]  /*06f0*/  LDS R24, [R6+0xc80] ;  /* 0x000c800006187984 */ /* 0x000fe20000000800 */
[----:B---3--:R-:W-:-:S03]  /*0700*/  FFMA R15, R25, R15, R14 ;  /* 0x0000000f190f7223 */ /* 0x008fc6000000000e */
[----:B------:R-:W1:Y:S04]  /*0710*/  LDS R25, [R6+0xb00] ;  /* 0x000b000006197984 */ /* 0x000e680000000800 */
[----:B------:R-:W-:Y:S01]  /*0720*/  LDS R19, [R6+0xd00] ;  /* 0x000d000006137984 */ /* 0x000fe20000000800 */
[----:B--2---:R-:W-:-:S03]  /*0730*/  FFMA R13, R8, R13, R15 ;  /* 0x0000000d080d7223 */ /* 0x004fc6000000000f */
[----:B------:R-:W2:Y:S01]  /*0740*/  LDS R8, [R6+0xb80] ;  /* 0x000b800006087984 */ /* 0x000ea20000000800 */
[----:B------:R-:W-:-:S03]  /*0750*/  FFMA R26, R12, R9, R13 ;  /* 0x000000090c1a7223 */ /* 0x000fc6000000000d */
[----:B------:R-:W-:Y:S04]  /*0760*/  LDS R9, [R6+0xc00] ;  /* 0x000c000006097984 */ /* 0x000fe80000000800 */
[----:B------:R-:W3:Y:S01]  /*0770*/  LDS.128 R12, [R16+0x60] ;  /* 0x00006000100c7984 */ /* 0x000ee20000000c00 */
[----:B-1----:R-:W-:-:S04]  /*0780*/  FFMA R25, R25, R10, R26 ;  /* 0x0000000a19197223 */ /* 0x002fc8000000001a */
[----:B--2---:R-:W-:Y:S02]  /*0790*/  FFMA R11, R8, R11, R25 ;  /* 0x0000000b080b7223 */ /* 0x004fe40000000019 */
[----:B------:R-:W-:Y:S02]  /*07a0*/  LDS R25, [R6+0xf80] ;  /* 0x000f800006197984 */ /* 0x000fe40000000800 */
[----:B---3--:R-:W-:Y:S02]  /*07b0*/  FFMA R9, R12, R9, R11 ;  /* 0x000000090c097223 */ /* 0x008fe4000000000b */
[----:B------:R-:W1:Y:S02]  /*07c0*/  LDS R12, [R6+0xd80] ;  /* 0x000d8000060c7984 */ /* 0x000e640000000800 */
[----:B------:R-:W-:Y:S02]  /*07d0*/  FFMA R26, R24, R13, R9 ;  /* 0x0000000d181a7223 */ /* 0x000fe40000000009 */
[----:B------:R-:W-:Y:S02]  /*07e0*/  LDS R13, [R6+0xe00] ;  /* 0x000e0000060d7984 */ /* 0x000fe40000000800 */
[----:B------:R-:W-:-:S02]  /*07f0*/  FFMA R19, R19, R14, R26 ;  /* 0x0000000e13137223 */ /* 0x000fc4000000001a */
[----:B------:R-:W2:Y:S04]  /*0800*/  LDS.128 R8, [R16+0x70] ;  /* 0x0000700010087984 */ /* 0x000ea80000000c00 */
[----:B------:R-:W3:Y:S04]  /*0810*/  LDS R24, [R6+0xe80] ;  /* 0x000e800006187984 */ /* 0x000ee80000000800 */
[----:B------:R-:W4:Y:S01]  /*0820*/  LDS R14, [R6+0xf00] ;  /* 0x000f0000060e7984 */ /* 0x000f220000000800 */
[----:B-1----:R-:W-:-:S04]  /*0830*/  FFMA R15, R12, R15, R19 ;  /* 0x0000000f0c0f7223 */ /* 0x002fc80000000013 */
[----:B--2---:R-:W-:-:S04]  /*0840*/  FFMA R13, R8, R13, R15 ;  /* 0x0000000d080d7223 */ /* 0x004fc8000000000f */
[----:B---3--:R-:W-:-:S04]  /*0850*/  FFMA R9, R24, R9, R13 ;  /* 0x0000000918097223 */ /* 0x008fc8000000000d */
[----:B----4-:R-:W-:-:S04]  /*0860*/  FFMA R10, R14, R10, R9 ;  /* 0x0000000a0e0a7223 */ /* 0x010fc80000000009 */
[----:B------:R-:W-:Y:S01]  /*0870*/  FFMA R19, R25, R11, R10 ;  /* 0x0000000b19137223 */ /* 0x000fe2000000000a */
[----:B------:R-:W-:Y:S06]  /*0880*/  BAR.SYNC.DEFER_BLOCKING 0x0 ;  /* 0x0000000000007b1d */ /* 0x000fec0000010000 */
[----:B------:R-:W-:Y:S05]  /*0890*/  @P0 BRA `(.L_x_2) ;  /* 0xfffffff800a80947 */ /* 0x000fea000383ffff */
.L_x_1:
[----:B------:R-:W1:Y:S02]  /*08a0*/  LDC.64 R4, c[0x0][0x3a8] ;  /* 0x0000ea00ff047b82 */ /* 0x000e640000000a00 */
[----:B-1----:R-:W-:-:S04]  /*08b0*/  ISETP.GE.AND P0, PT, R18, R5, PT ;  /* 0x000000051200720c */ /* 0x002fc80003f06270 */
[----:B------:R-:W-:-:S13]  /*08c0*/  ISETP.GE.OR P0, PT, R17, R4, P0 ;  /* 0x000000041100720c */ /* 0x000fda0000706670 */
[----:B------:R-:W-:Y:S05]  /*08d0*/  @P0 EXIT ;  /* 0x000000000000094d */ /* 0x000fea0003800000 */
[----:B------:R-:W1:Y:S01]  /*08e0*/  LDC.64 R2, c[0x0][0x390] ;  /* 0x0000e400ff027b82 */ /* 0x000e620000000a00 */
[----:B------:R-:W-:-:S04]  /*08f0*/  IMAD R17, R17, R5, R18 ;  /* 0x0000000511117224 */ /* 0x000fc800078e0212 */
[----:B-1----:R-:W-:-:S05]  /*0900*/  IMAD.WIDE R2, R17, 0x4, R2 ;  /* 0x0000000411027825 */ /* 0x002fca00078e0202 */
[----:B------:R-:W-:Y:S01]  /*0910*/  STG.E desc[UR36][R2.64], R19 ;  /* 0x0000001302007986 */ /* 0x000fe2000c101924 */
[----:B------:R-:W-:Y:S05]  /*0920*/  EXIT ;  /* 0x000000000000794d */ /* 0x000fea0003800000 */
.L_x_3:
[----:B------:R-:W-:-:S00]  /*0930*/  BRA `(.L_x_3) ;  /* 0xfffffffc00fc7947 */ /* 0x000fc0000383ffff */
[----:B------:R-:W-:-:S00]  /*0940*/  NOP ;  /* 0x0000000000007918 */ /* 0x000fc00000000000 */
        /* <DEDUP_REMOVED lines=11> */
.L_x_9:


//--------------------- .text._Z19multiMatrixOnDevicePfS_S_iii --------------------------
	.section	.text._Z19multiMatrixOnDevicePfS_S_iii,"ax",@progbits
	.align	128
        .global         _Z19multiMatrixOnDevicePfS_S_iii
        .type           _Z19multiMatrixOnDevicePfS_S_iii,@function
        .size           _Z19multiMatrixOnDevicePfS_S_iii,(.L_x_10 - _Z19multiMatrixOnDevicePfS_S_iii)
        .other          _Z19multiMatrixOnDevicePfS_S_iii,@"STO_CUDA_ENTRY STV_DEFAULT"
_Z19multiMatrixOnDevicePfS_S_iii:
.text._Z19multiMatrixOnDevicePfS_S_iii:
[----:B------:R-:W-:Y:S01]  /*0000*/  LDC R1, c[0x0][0x37c] ;  /* 0x0000df00ff017b82 */ /* 0x000fe20000000800 */
[----:B------:R-:W0:Y:S01]  /*0010*/  S2R R0, SR_TID.Y ;  /* 0x0000000000007919 */ /* 0x000e220000002200 */
[----:B------:R-:W1:Y:S06]  /*0020*/  LDCU UR4, c[0x0][0x360] ;  /* 0x00006c00ff0477ac */ /* 0x000e6c0008000800 */
[----:B------:R-:W2:Y:S01]  /*0030*/  LDC R17, c[0x0][0x3a0] ;  /* 0x0000e800ff117b82 */ /* 0x000ea20000000800 */
[----:B------:R-:W0:Y:S01]  /*0040*/  S2R R5, SR_CTAID.Y ;  /* 0x0000000000057919 */ /* 0x000e220000002600 */
[----:B------:R-:W0:Y:S01]  /*0050*/  LDCU UR5, c[0x0][0x364] ;  /* 0x00006c80ff0577ac */ /* 0x000e220008000800 */
[----:B------:R-:W1:Y:S01]  /*0060*/  S2R R16, SR_TID.X ;  /* 0x0000000000107919 */ /* 0x000e620000002100 */
[----:B------:R-:W3:Y:S01]  /*0070*/  LDCU UR6, c[0x0][0x398] ;  /* 0x00007300ff0677ac */ /* 0x000ee20008000800 */
[----:B------:R-:W1:Y:S01]  /*0080*/  S2R R3, SR_CTAID.X ;  /* 0x0000000000037919 */ /* 0x000e620000002500 */
[----:B0-----:R-:W-:-:S05]  /*0090*/  IMAD R0, R5, UR5, R0 ;  /* 0x0000000505007c24 */ /* 0x001fca000f8e0200 */
[----:B---3--:R-:W-:Y:S01]  /*00a0*/  ISETP.GE.AND P0, PT, R0, UR6, PT ;  /* 0x0000000600007c0c */ /* 0x008fe2000bf06270 */
[----:B-1----:R-:W-:-:S05]  /*00b0*/  IMAD R16, R3, UR4, R16 ;  /* 0x0000000403107c24 */ /* 0x002fca000f8e0210 */
[----:B--2---:R-:W-:-:S13]  /*00c0*/  ISETP.GE.OR P0, PT, R16, R17, P0 ;  /* 0x000000111000720c */ /* 0x004fda0000706670 */
[----:B------:R-:W-:Y:S05]  /*00d0*/  @P0 EXIT ;  /* 0x000000000000094d */ /* 0x000fea0003800000 */
[----:B------:R-:W0:Y:S01]  /*00e0*/  LDC R19, c[0x0][0x39c] ;  /* 0x0000e700ff137b82 */ /* 0x000e220000000800 */
[----:B------:R-:W1:Y:S01]  /*00f0*/  LDCU.64 UR4, c[0x0][0x358] ;  /* 0x00006b00ff0477ac */ /* 0x000e620008000a00 */
[----:B------:R-:W-:Y:S01]  /*0100*/  HFMA2 R24, -RZ, RZ, 0, 0 ;  /* 0x00000000ff187431 */ /* 0x000fe200000001ff */
[----:B0-----:R-:W-:-:S13]  /*0110*/  ISETP.GE.AND P0, PT, R19, 0x1, PT ;  /* 0x000000011300780c */ /* 0x001fda0003f06270 */
[----:B-1----:R-:W-:Y:S05]  /*0120*/  @!P0 BRA `(.L_x_4) ;  /* 0x0000000400e08947 */ /* 0x002fea0003800000 */
[C---:B------:R-:W-:Y:S01]  /*0130*/  ISETP.GE.U32.AND P1, PT, R19.reuse, 0x8, PT ;  /* 0x000000081300780c */ /* 0x040fe20003f26070 */
[----:B------:R-:W-:Y:S01]  /*0140*/  IMAD R20, R0, R19, RZ ;  /* 0x0000001300147224 */ /* 0x000fe200078e02ff */
[----:B------:R-:W-:Y:S02]  /*0150*/  LOP3.LUT R27, R19, 0x7, RZ, 0xc0, !PT ;  /* 0x00000007131b7812 */ /* 0x000fe400078ec0ff */
[----:B------:R-:W-:Y:S02]  /*0160*/  MOV R24, RZ ;  /* 0x000000ff00187202 */ /* 0x000fe40000000f00 */
[----:B------:R-:W-:Y:S02]  /*0170*/  ISETP.NE.AND P0, PT, R27, RZ, PT ;  /* 0x000000ff1b00720c */ /* 0x000fe40003f05270 */
[----:B------:R-:W-:-:S05]  /*0180*/  MOV R21, RZ ;  /* 0x000000ff00157202 */ /* 0x000fca0000000f00 */
[----:B------:R-:W-:Y:S06]  /*0190*/  @!P1 BRA `(.L_x_5) ;  /* 0x0000000000c49947 */ /* 0x000fec0003800000 */
[----:B------:R-:W0:Y:S01]  /*01a0*/  LDC.64 R2, c[0x0][0x380] ;  /* 0x0000e000ff027b82 */ /* 0x000e220000000a00 */
[----:B------:R-:W-:Y:S02]  /*01b0*/  LOP3.LUT R21, R19, 0x7ffffff8, RZ, 0xc0, !PT ;  /* 0x7ffffff813157812 */ /* 0x000fe400078ec0ff */
[----:B------:R-:W-:Y:S02]  /*01c0*/  MOV R24, RZ ;  /* 0x000000ff00187202 */ /* 0x000fe40000000f00 */
[----:B------:R-:W-:Y:S02]  /*01d0*/  MOV R18, R16 ;  /* 0x0000001000127202 */ /* 0x000fe40000000f00 */
[----:B------:R-:W-:Y:S01]  /*01e0*/  IADD3 R22, PT, PT, -R21, RZ, RZ ;  /* 0x000000ff15167210 */ /* 0x000fe20007ffe1ff */
[----:B0-----:R-:W-:-:S03]  /*01f0*/  IMAD.WIDE.U32 R2, R20, 0x4, R2 ;  /* 0x0000000414027825 */ /* 0x001fc600078e0002 */
[----:B------:R-:W-:-:S04]  /*0200*/  IADD3 R4, P1, PT, R2, 0x10, RZ ;  /* 0x0000001002047810 */ /* 0x000fc80007f3e0ff */
[----:B------:R-:W-:-:S09]  /*0210*/  IADD3.X R5, PT, PT, RZ, R3, RZ, P1, !PT ;  /* 0x00000003ff057210 */ /* 0x000fd20000ffe4ff */
.L_x_6:
[----:B------:R-:W0:Y:S01]  /*0220*/  LDC.64 R14, c[0x0][0x388] ;  /* 0x0000e200ff0e7b82 */ /* 0x000e220000000a00 */
[----:B------:R-:W-:Y:S02]  /*0230*/  MOV R2, R4 ;  /* 0x0000000400027202 */ /* 0x000fe40000000f00 */
[----:B------:R-:W-:-:S05]  /*0240*/  MOV R3, R5 ;  /* 0x0000000500037202 */ /* 0x000fca0000000f00 */
[----:B------:R-:W2:Y:S04]  /*0250*/  LDG.E R25, desc[UR4][R2.64+-0x10] ;  /* 0xfffff00402197981 */ /* 0x000ea8000c1e1900 */
[----:B------:R-:W3:Y:S04]  /*0260*/  LDG.E R23, desc[UR4][R2.64+-0xc] ;  /* 0xfffff40402177981 */ /* 0x000ee8000c1e1900 */
[----:B------:R-:W4:Y:S04]  /*0270*/  LDG.E R29, desc[UR4][R2.64+-0x8] ;  /* 0xfffff804021d7981 */ /* 0x000f28000c1e1900 */
[----:B------:R-:W5:Y:S01]  /*0280*/  LDG.E R28, desc[UR4][R2.64+-0x4] ;  /* 0xfffffc04021c7981 */ /* 0x000f62000c1e1900 */
[----:B0-----:R-:W-:-:S05]  /*0290*/  IMAD.WIDE R14, R18, 0x4, R14 ;  /* 0x00000004120e7825 */ /* 0x001fca00078e020e */
[----:B------:R0:W2:Y:S01]  /*02a0*/  LDG.E R26, desc[UR4][R14.64] ;  /* 0x000000040e1a7981 */ /* 0x0000a2000c1e1900 */
[----:B------:R-:W-:-:S04]  /*02b0*/  IMAD.WIDE R12, R17, 0x4, R14 ;  /* 0x00000004110c7825 */ /* 0x000fc800078e020e */
[C---:B------:R-:W-:Y:S02]  /*02c0*/  IMAD.WIDE R4, R17.reuse, 0x4, R12 ;  /* 0x0000000411047825 */ /* 0x040fe400078e020c */
[----:B------:R-:W3:Y:S02]  /*02d0*/  LDG.E R12, desc[UR4][R12.64] ;  /* 0x000000040c0c7981 */ /* 0x000ee4000c1e1900 */
[C---:B------:R-:W-:Y:S02]  /*02e0*/  IMAD.WIDE R8, R17.reuse, 0x4, R4 ;  /* 0x0000000411087825 */ /* 0x040fe400078e0204 */
[----:B------:R-:W4:Y:S02]  /*02f0*/  LDG.E R4, desc[UR4][R4.64] ;  /* 0x0000000404047981 */ /* 0x000f24000c1e1900 */
[C---:B------:R-:W-:Y:S02]  /*0300*/  IMAD.WIDE R6, R17.reuse, 0x4, R8 ;  /* 0x0000000411067825 */ /* 0x040fe400078e0208 */
[----:B------:R-:W5:Y:S02]  /*0310*/  LDG.E R8, desc[UR4][R8.64] ;  /* 0x0000000408087981 */ /* 0x000f64000c1e1900 */
[----:B------:R-:W-:-:S02]  /*0320*/  IMAD.WIDE R10, R17, 0x4, R6 ;  /* 0x00000004110a7825 */ /* 0x000fc400078e0206 */
[----:B------:R-:W5:Y:S04]  /*0330*/  LDG.E R5, desc[UR4][R2.64] ;  /* 0x0000000402057981 */ /* 0x000f68000c1e1900 */
[----:B------:R-:W5:Y:S01]  /*0340*/  LDG.E R6, desc[UR4][R6.64] ;  /* 0x0000000406067981 */ /* 0x000f62000c1e1900 */
[----:B0-----:R-:W-:-:S03]  /*0350*/  IMAD.WIDE R14, R17, 0x4, R10 ;  /* 0x00000004110e7825 */ /* 0x001fc600078e020a */
[----:B------:R-:W5:Y:S04]  /*0360*/  LDG.E R10, desc[UR4][R10.64] ;  /* 0x000000040a0a7981 */ /* 0x000f68000c1e1900 */
[----:B------:R-:W5:Y:S04]  /*0370*/  LDG.E R13, desc[UR4][R14.64] ;  /* 0x000000040e0d7981 */ /* 0x000f68000c1e1900 */
[----:B------:R-:W5:Y:S04]  /*0380*/  LDG.E R7, desc[UR4][R2.64+0x4] ;  /* 0x0000040402077981 */ /* 0x000f68000c1e1900 */
[----:B------:R-:W5:Y:S01]  /*0390*/  LDG.E R9, desc[UR4][R2.64+0xc] ;  /* 0x00000c0402097981 */ /* 0x000f62000c1e1900 */
[----:B--2---:R-:W-:Y:S01]  /*03a0*/  FFMA R26, R25, R26, R24 ;  /* 0x0000001a191a7223 */ /* 0x004fe20000000018 */
[----:B------:R-:W-:-:S02]  /*03b0*/  IMAD.WIDE R24, R17, 0x4, R14 ;  /* 0x0000000411187825 */ /* 0x000fc400078e020e */
[----:B------:R-:W2:Y:S04]  /*03c0*/  LDG.E R14, desc[UR4][R2.64+0x8] ;  /* 0x00000804020e7981 */ /* 0x000ea8000c1e1900 */
[----:B------:R-:W2:Y:S01]  /*03d0*/  LDG.E R24, desc[UR4][R24.64] ;  /* 0x0000000418187981 */ /* 0x000ea2000c1e1900 */
[----:B---3--:R-:W-:Y:S01]  /*03e0*/  FFMA R12, R23, R12, R26 ;  /* 0x0000000c170c7223 */ /* 0x008fe2000000001a */
[----:B------:R-:W-:-:S03]  /*03f0*/  IADD3 R22, PT, PT, R22, 0x8, RZ ;  /* 0x0000000816167810 */ /* 0x000fc60007ffe0ff */
[----:B----4-:R-:W-:Y:S01]  /*0400*/  FFMA R29, R29, R4, R12 ;  /* 0x000000041d1d7223 */ /* 0x010fe2000000000c */
[----:B------:R-:W-:-:S03]  /*0410*/  ISETP.NE.AND P1, PT, R22, RZ, PT ;  /* 0x000000ff1600720c */ /* 0x000fc60003f25270 */
[----:B-----5:R-:W-:Y:S01]  /*0420*/  FFMA R8, R28, R8, R29 ;  /* 0x000000081c087223 */ /* 0x020fe2000000001d */
[----:B------:R-:W-:-:S03]  /*0430*/  IADD3 R4, P2, PT, R2, 0x20, RZ ;  /* 0x0000002002047810 */ /* 0x000fc60007f5e0ff */
[----:B------:R-:W-:Y:S01]  /*0440*/  FFMA R6, R5, R6, R8 ;  /* 0x0000000605067223 */ /* 0x000fe20000000008 */
[----:B------:R-:W-:Y:S02]  /*0450*/  IADD3.X R5, PT, PT, RZ, R3, RZ, P2, !PT ;  /* 0x00000003ff057210 */ /* 0x000fe400017fe4ff */
[----:B------:R-:W-:Y:S01]  /*0460*/  LEA R18, R17, R18, 0x3 ;  /* 0x0000001211127211 */ /* 0x000fe200078e18ff */
[----:B------:R-:W-:-:S04]  /*0470*/  FFMA R7, R7, R10, R6 ;  /* 0x0000000a07077223 */ /* 0x000fc80000000006 */
[----:B--2---:R-:W-:-:S04]  /*0480*/  FFMA R14, R14, R13, R7 ;  /* 0x0000000d0e0e7223 */ /* 0x004fc80000000007 */
[----:B------:R-:W-:Y:S01]  /*0490*/  FFMA R24, R9, R24, R14 ;  /* 0x0000001809187223 */ /* 0x000fe2000000000e */
[----:B------:R-:W-:Y:S06]  /*04a0*/  @P1 BRA `(.L_x_6) ;  /* 0xfffffffc005c1947 */ /* 0x000fec000383ffff */
.L_x_5:
[----:B------:R-:W-:Y:S05]  /*04b0*/  @!P0 BRA `(.L_x_4) ;  /* 0x0000000000fc8947 */ /* 0x000fea0003800000 */
[----:B------:R-:W-:Y:S02]  /*04c0*/  ISETP.GE.U32.AND P1, PT, R27, 0x4, PT ;  /* 0x000000041b00780c */ /* 0x000fe40003f26070 */
[----:B------:R-:W-:-:S04]  /*04d0*/  LOP3.LUT R14, R19, 0x3, RZ, 0xc0, !PT ;  /* 0x00000003130e7812 */ /* 0x000fc800078ec0ff */
[----:B------:R-:W-:-:S07]  /*04e0*/  ISETP.NE.AND P0, PT, R14, RZ, PT ;  /* 0x000000ff0e00720c */ /* 0x000fce0003f05270 */
[----:B------:R-:W-:Y:S06]  /*04f0*/  @!P1 BRA `(.L_x_7) ;  /* 0x00000000006c9947 */ /* 0x000fec0003800000 */
[----:B------:R-:W0:Y:S01]  /*0500*/  LDC.64 R4, c[0x0][0x388] ;  /* 0x0000e200ff047b82 */ /* 0x000e220000000a00 */
[----:B------:R-:W1:Y:S01]  /*0510*/  LDCU.64 UR6, c[0x0][0x380] ;  /* 0x00007000ff0677ac */ /* 0x000e620008000a00 */
[----:B------:R-:W-:Y:S01]  /*0520*/  IMAD R7, R21, R17, R16 ;  /* 0x0000001115077224 */ /* 0x000fe200078e0210 */
[CC--:B------:R-:W-:Y:S02]  /*0530*/  IADD3 R3, PT, PT, R20.reuse, R21.reuse, RZ ;  /* 0x0000001514037210 */ /* 0x0c0fe40007ffe0ff */
[----:B------:R-:W-:-:S03]  /*0540*/  IADD3 R8, P1, PT, R20, R21, RZ ;  /* 0x0000001514087210 */ /* 0x000fc60007f3e0ff */
[----:B------:R-:W2:Y:S01]  /*0550*/  LDC.64 R12, c[0x0][0x380] ;  /* 0x0000e000ff0c7b82 */ /* 0x000ea20000000a00 */
[----:B0-----:R-:W-:-:S04]  /*0560*/  IMAD.WIDE R4, R7, 0x4, R4 ;  /* 0x0000000407047825 */ /* 0x001fc800078e0204 */
[----:B------:R-:W-:Y:S02]  /*0570*/  IMAD.WIDE R6, R17, 0x4, R4 ;  /* 0x0000000411067825 */ /* 0x000fe400078e0204 */
[----:B------:R-:W3:Y:S02]  /*0580*/  LDG.E R4, desc[UR4][R4.64] ;  /* 0x0000000404047981 */ /* 0x000ee4000c1e1900 */
[----:B--2---:R-:W-:Y:S01]  /*0590*/  IMAD.WIDE.U32 R12, R3, 0x4, R12 ;  /* 0x00000004030c7825 */ /* 0x004fe200078e000c */
[----:B------:R-:W-:Y:S02]  /*05a0*/  IADD3.X R3, PT, PT, RZ, RZ, RZ, P1, !PT ;  /* 0x000000ffff037210 */ /* 0x000fe40000ffe4ff */
[----:B-1----:R-:W-:-:S03]  /*05b0*/  LEA R2, P1, R8, UR6, 0x2 ;  /* 0x0000000608027c11 */ /* 0x002fc6000f8210ff */
[----:B------:R-:W3:Y:S01]  /*05c0*/  LDG.E R13, desc[UR4][R12.64] ;  /* 0x000000040c0d7981 */ /* 0x000ee2000c1e1900 */
[----:B------:R-:W-:Y:S01]  /*05d0*/  LEA.HI.X R3, R8, UR7, R3, 0x2, P1 ;  /* 0x0000000708037c11 */ /* 0x000fe200088f1403 */
[C---:B------:R-:W-:Y:S02]  /*05e0*/  IMAD.WIDE R8, R17.reuse, 0x4, R6 ;  /* 0x0000000411087825 */ /* 0x040fe400078e0206 */
[----:B------:R-:W2:Y:S04]  /*05f0*/  LDG.E R6, desc[UR4][R6.64] ;  /* 0x0000000406067981 */ /* 0x000ea8000c1e1900 */
[----:B------:R-:W2:Y:S01]  /*0600*/  LDG.E R15, desc[UR4][R2.64+0x4] ;  /* 0x00000404020f7981 */ /* 0x000ea2000c1e1900 */
[----:B------:R-:W-:-:S03]  /*0610*/  IMAD.WIDE R10, R17, 0x4, R8 ;  /* 0x00000004110a7825 */ /* 0x000fc600078e0208 */
[----:B------:R-:W4:Y:S04]  /*0620*/  LDG.E R22, desc[UR4][R8.64] ;  /* 0x0000000408167981 */ /* 0x000f28000c1e1900 */
[----:B------:R-:W4:Y:S04]  /*0630*/  LDG.E R18, desc[UR4][R2.64+0x8] ;  /* 0x0000080402127981 */ /* 0x000f28000c1e1900 */
[----:B------:R-:W5:Y:S04]  /*0640*/  LDG.E R26, desc[UR4][R2.64+0xc] ;  /* 0x00000c04021a7981 */ /* 0x000f68000c1e1900 */
[----:B------:R-:W5:Y:S01]  /*0650*/  LDG.E R10, desc[UR4][R10.64] ;  /* 0x000000040a0a7981 */ /* 0x000f62000c1e1900 */
[----:B------:R-:W-:Y:S01]  /*0660*/  IADD3 R21, PT, PT, R21, 0x4, RZ ;  /* 0x0000000415157810 */ /* 0x000fe20007ffe0ff */
[----:B---3--:R-:W-:-:S04]  /*0670*/  FFMA R24, R13, R4, R24 ;  /* 0x000000040d187223 */ /* 0x008fc80000000018 */
[----:B--2---:R-:W-:-:S04]  /*0680*/  FFMA R15, R15, R6, R24 ;  /* 0x000000060f0f7223 */ /* 0x004fc80000000018 */
[----:B----4-:R-:W-:-:S04]  /*0690*/  FFMA R15, R18, R22, R15 ;  /* 0x00000016120f7223 */ /* 0x010fc8000000000f */
[----:B-----5:R-:W-:-:S07]  /*06a0*/  FFMA R24, R26, R10, R15 ;  /* 0x0000000a1a187223 */ /* 0x020fce000000000f */
.L_x_7:
[----:B------:R-:W-:Y:S05]  /*06b0*/  @!P0 BRA `(.L_x_4) ;  /* 0x00000000007c8947 */ /* 0x000fea0003800000 */
[----:B------:R-:W-:Y:S01]  /*06c0*/  ISETP.NE.AND P1, PT, R14, 0x1, PT ;  /* 0x000000010e00780c */ /* 0x000fe20003f25270 */
[----:B------:R-:W0:Y:S01]  /*06d0*/  LDC.64 R10, c[0x0][0x380] ;  /* 0x0000e000ff0a7b82 */ /* 0x000e220000000a00 */
[----:B------:R-:W-:-:S04]  /*06e0*/  LOP3.LUT R19, R19, 0x1, RZ, 0xc0, !PT ;  /* 0x0000000113137812 */ /* 0x000fc800078ec0ff */
[----:B------:R-:W-:-:S03]  /*06f0*/  ISETP.NE.U32.AND P0, PT, R19, 0x1, PT ;  /* 0x000000011300780c */ /* 0x000fc60003f05070 */
[----:B------:R-:W1:Y:S04]  /*0700*/  LDC.64 R8, c[0x0][0x388] ;  /* 0x0000e200ff087b82 */ /* 0x000e680000000a00 */
[CC--:B------:R-:W-:Y:S02]  /*0710*/  @P1 IADD3 R13, PT, PT, R20.reuse, R21.reuse, RZ ;  /* 0x00000015140d1210 */ /* 0x0c0fe40007ffe0ff */
[----:B------:R-:W-:Y:S02]  /*0720*/  @P1 IADD3 R12, P2, PT, R20, R21, RZ ;  /* 0x00000015140c1210 */ /* 0x000fe40007f5e0ff */
[----:B------:R-:W2:Y:S02]  /*0730*/  @P1 LDC.64 R2, c[0x0][0x380] ;  /* 0x0000e000ff021b82 */ /* 0x000ea40000000a00 */
[----:B------:R-:W-:-:S06]  /*0740*/  @P1 IADD3.X R14, PT, PT, RZ, RZ, RZ, P2, !PT ;  /* 0x000000ffff0e1210 */ /* 0x000fcc00017fe4ff */
[----:B------:R-:W3:Y:S01]  /*0750*/  LDC.64 R4, c[0x0][0x380] ;  /* 0x0000e000ff047b82 */ /* 0x000ee20000000a00 */
[----:B0-----:R-:W-:-:S04]  /*0760*/  @P1 IMAD.WIDE.U32 R10, R13, 0x4, R10 ;  /* 0x000000040d0a1825 */ /* 0x001fc800078e000a */
[C---:B------:R-:W-:Y:S01]  /*0770*/  @P1 IMAD R13, R21.reuse, R17, R16 ;  /* 0x00000011150d1224 */ /* 0x040fe200078e0210 */
[----:B------:R-:W-:Y:S01]  /*0780*/  @P1 IADD3 R21, PT, PT, R21, 0x2, RZ ;  /* 0x0000000215151810 */ /* 0x000fe20007ffe0ff */
[----:B------:R-:W4:Y:S01]  /*0790*/  @P1 LDG.E R11, desc[UR4][R10.64] ;  /* 0x000000040a0b1981 */ /* 0x000f22000c1e1900 */
[----:B------:R-:W0:Y:S01]  /*07a0*/  LDC.64 R6, c[0x0][0x388] ;  /* 0x0000e200ff067b82 */ /* 0x000e220000000a00 */
[----:B-1----:R-:W-:Y:S01]  /*07b0*/  @P1 IMAD.WIDE R8, R13, 0x4, R8 ;  /* 0x000000040d081825 */ /* 0x002fe200078e0208 */
[----:B------:R-:W-:Y:S02]  /*07c0*/  @!P0 IADD3 R15, PT, PT, R20, R21, RZ ;  /* 0x00000015140f8210 */ /* 0x000fe40007ffe0ff */
[----:B--2---:R-:W-:Y:S01]  /*07d0*/  @P1 LEA R2, P2, R12, R2, 0x2 ;  /* 0x000000020c021211 */ /* 0x004fe200078410ff */
[----:B------:R-:W-:-:S03]  /*07e0*/  @!P0 IMAD R21, R21, R17, R16 ;  /* 0x0000001115158224 */ /* 0x000fc600078e0210 */
[----:B------:R-:W-:Y:S01]  /*07f0*/  @P1 LEA.HI.X R3, R12, R3, R14, 0x2, P2 ;  /* 0x000000030c031211 */ /* 0x000fe200010f140e */
[----:B------:R-:W-:Y:S01]  /*0800*/  @P1 IMAD.WIDE R12, R17, 0x4, R8 ;  /* 0x00000004110c1825 */ /* 0x000fe200078e0208 */
[----:B------:R-:W4:Y:S03]  /*0810*/  @P1 LDG.E R14, desc[UR4][R8.64] ;  /* 0x00000004080e1981 */ /* 0x000f26000c1e1900 */
[----:B---3--:R-:W-:Y:S01]  /*0820*/  @!P0 IMAD.WIDE.U32 R4, R15, 0x4, R4 ;  /* 0x000000040f048825 */ /* 0x008fe200078e0004 */
[----:B------:R-:W2:Y:S04]  /*0830*/  @P1 LDG.E R2, desc[UR4][R2.64+0x4] ;  /* 0x0000040402021981 */ /* 0x000ea8000c1e1900 */
[----:B------:R-:W2:Y:S01]  /*0840*/  @P1 LDG.E R12, desc[UR4][R12.64] ;  /* 0x000000040c0c1981 */ /* 0x000ea2000c1e1900 */
[----:B0-----:R-:W-:-:S03]  /*0850*/  @!P0 IMAD.WIDE R6, R21, 0x4, R6 ;  /* 0x0000000415068825 */ /* 0x001fc600078e0206 */
[----:B------:R-:W3:Y:S04]  /*0860*/  @!P0 LDG.E R5, desc[UR4][R4.64] ;  /* 0x0000000404058981 */ /* 0x000ee8000c1e1900 */
[----:B------:R-:W3:Y:S01]  /*0870*/  @!P0 LDG.E R6, desc[UR4][R6.64] ;  /* 0x0000000406068981 */ /* 0x000ee2000c1e1900 */
[----:B----4-:R-:W-:-:S04]  /*0880*/  @P1 FFMA R11, R11, R14, R24 ;  /* 0x0000000e0b0b1223 */ /* 0x010fc80000000018 */
[----:B--2---:R-:W-:-:S04]  /*0890*/  @P1 FFMA R24, R2, R12, R11 ;  /* 0x0000000c02181223 */ /* 0x004fc8000000000b */
[----:B---3--:R-:W-:-:S07]  /*08a0*/  @!P0 FFMA R24, R5, R6, R24 ;  /* 0x0000000605188223 */ /* 0x008fce0000000018 */
.L_x_4:
[----:B------:R-:W0:Y:S01]  /*08b0*/  LDC.64 R2, c[0x0][0x390] ;  /* 0x0000e400ff027b82 */ /* 0x000e220000000a00 */
[----:B------:R-:W-:-:S04]  /*08c0*/  IMAD R17, R0, R17, R16 ;  /* 0x0000001100117224 */ /* 0x000fc800078e0210 */
[----:B0-----:R-:W-:-:S05]  /*08d0*/  IMAD.WIDE R2, R17, 0x4, R2 ;  /* 0x0000000411027825 */ /* 0x001fca00078e0202 */
[----:B------:R-:W-:Y:S01]  /*08e0*/  STG.E desc[UR4][R2.64], R24 ;  /* 0x0000001802007986 */ /* 0x000fe2000c101904 */
[----:B------:R-:W-:Y:S05]  /*08f0*/  EXIT ;  /* 0x000000000000794d */ /* 0x000fea0003800000 */
.L_x_8:
        /* <DEDUP_REMOVED lines=16> */
.L_x_10:


//--------------------- .nv.global.init           --------------------------
	.section	.nv.global.init,"aw",@progbits
.nv.global.init:
	.type		$str,@object
	.size		$str,($str$1 - $str)
$str:
        /*0000*/ 	.byte	0x62, 0x6c, 0x6f, 0x63, 0x6b, 0x44, 0x69, 0x6d, 0x2e, 0x78, 0x20, 0x3d, 0x3d, 0x20, 0x42, 0x4c
        /*0010*/ 	.byte	0x4f, 0x43, 0x4b, 0x5f, 0x53, 0x49, 0x5a, 0x45, 0x00
	.type		$str$1,@object
	.size		$str$1,(__unnamed_1 - $str$1)
$str$1:
        /*0019*/ 	.byte	0x2f, 0x74, 0x6d, 0x70, 0x2f, 0x73, 0x61, 0x73, 0x73, 0x5f, 0x63, 0x75, 0x5f, 0x31, 0x6a, 0x5f
        /*0029*/ 	.byte	0x69, 0x63, 0x66, 0x62, 0x71, 0x2f, 0x6b, 0x2e, 0x63, 0x75, 0x00
	.type		__unnamed_1,@object
	.size		__unnamed_1,(.L_0 - __unnamed_1)
__unnamed_1:
        /*0034*/ 	.byte	0x76, 0x6f, 0x69, 0x64, 0x20, 0x6d, 0x61, 0x74, 0x72, 0x69, 0x78, 0x4d, 0x75, 0x6c, 0x74, 0x69
        /*0044*/ 	.byte	0x70, 0x6c, 0x79, 0x53, 0x68, 0x61, 0x72, 0x65, 0x64, 0x28, 0x66, 0x6c, 0x6f, 0x61, 0x74, 0x20
        /*0054*/ 	.byte	0x2a, 0x2c, 0x20, 0x66, 0x6c, 0x6f, 0x61, 0x74, 0x20, 0x2a, 0x2c, 0x20, 0x66, 0x6c, 0x6f, 0x61
        /*0064*/ 	.byte	0x74, 0x20, 0x2a, 0x2c, 0x20, 0x69, 0x6e, 0x74, 0x2c, 0x20, 0x69, 0x6e, 0x74, 0x2c, 0x20, 0x69
        /*0074*/ 	.byte	0x6e, 0x74, 0x2c, 0x20, 0x69, 0x6e, 0x74, 0x2c, 0x20, 0x69, 0x6e, 0x74, 0x2c, 0x20, 0x69, 0x6e
        /*0084*/ 	.byte	0x74, 0x29, 0x00
.L_0:


//--------------------- .nv.shared._Z20matrixMultiplySharedPfS_S_iiiiii --------------------------
	.section	.nv.shared._Z20matrixMultiplySharedPfS_S_iiiiii,"aw",@nobits
	.sectionflags	@""
	.align	4
.nv.shared._Z20matrixMultiplySharedPfS_S_iiiiii:
	.zero		9216


//--------------------- .nv.shared.reserved.0     --------------------------
	.section	.nv.shared.reserved.0,"aw",@nobits
	.weak		__nv_reservedSMEM_offset_0_alias
	.size		__nv_reservedSMEM_offset_0_alias, 0, 64
	.other		__nv_reservedSMEM_offset_0_alias,@"STO_CUDA_RESERVED_SHARED STV_DEFAULT"
__nv_reservedSMEM_offset_0_alias:
	.zero		0
	.zero		64


//--------------------- .nv.constant0._Z20matrixMultiplySharedPfS_S_iiiiii --------------------------
	.section	.nv.constant0._Z20matrixMultiplySharedPfS_S_iiiiii,"a",@progbits
	.sectionflags	@""
	.align	4
.nv.constant0._Z20matrixMultiplySharedPfS_S_iiiiii:
	.zero		944


//--------------------- .nv.constant0._Z19multiMatrixOnDevicePfS_S_iii --------------------------
	.section	.nv.constant0._Z19multiMatrixOnDevicePfS_S_iii,"a",@progbits
	.sectionflags	@""
	.align	4
.nv.constant0._Z19multiMatrixOnDevicePfS_S_iii:
	.zero		932


//--------------------- SYMBOLS --------------------------

	.type		.nv.reservedSmem.offset0,@object
	.size		.nv.reservedSmem.offset0,0x4
	.type		.nv.reservedSmem.cap,@object
	.size		.nv.reservedSmem.cap,0x4
	.type		__assertfail,@function
